//
// Generated by NVIDIA NVVM Compiler
//
// Compiler Build ID: CL-36424714
// Cuda compilation tools, release 13.0, V13.0.88
// Based on NVVM 20.0.0
//

.version 9.0
.target sm_100
.address_size 64

	// .globl	_Z22leaf_simple_evaluationPcPfi

.visible .entry _Z22leaf_simple_evaluationPcPfi(
	.param .u64 .ptr .align 1 _Z22leaf_simple_evaluationPcPfi_param_0,
	.param .u64 .ptr .align 1 _Z22leaf_simple_evaluationPcPfi_param_1,
	.param .u32 _Z22leaf_simple_evaluationPcPfi_param_2
)
{
	.reg .pred 	%p<2>;
	.reg .b32 	%r<4>;
	.reg .b64 	%rd<5>;

	ld.param.u64 	%rd1, [_Z22leaf_simple_evaluationPcPfi_param_1];
	ld.param.u32 	%r2, [_Z22leaf_simple_evaluationPcPfi_param_2];
	mov.u32 	%r1, %tid.x;
	setp.ge.s32 	%p1, %r1, %r2;
	@%p1 bra 	$L__BB0_2;
	cvta.to.global.u64 	%rd2, %rd1;
	mul.wide.u32 	%rd3, %r1, 4;
	add.s64 	%rd4, %rd2, %rd3;
	mov.b32 	%r3, 1065353216;
	st.global.u32 	[%rd4], %r3;
$L__BB0_2:
	ret;

}


// ===== COMPILED SASS (sm_100) =====

	.target	sm_100

	.elftype	@"ET_EXEC"


//--------------------- .note.nv.tkinfo           --------------------------
	.section	.note.nv.tkinfo,"",@"SHT_NOTE"
	.sectionflags	@"SHF_NOTE_NV_TKINFO"
	.tkinfo
        /*0018*/ 	.word	0x00000002
        /*0030*/ 	.string	""
        /*0030*/ 	.string	"ptxas"
        /*0030*/ 	.string	"Cuda compilation tools, release 13.0, V13.0.88"
        /*0030*/ 	.string	"Build cuda_13.0.r13.0/compiler.36424714_0"
        /*0030*/ 	.string	"-arch sm_100 -m 64 "



//--------------------- .note.nv.cuinfo           --------------------------
	.section	.note.nv.cuinfo,"",@"SHT_NOTE"
	.sectionflags	@"SHF_NOTE_NV_CUINFO"
        /*0018*/ 	.short	0x0002
        /*001a*/ 	.short	0x0064
        /*001c*/ 	.short	0x0082
	.zero		2


//--------------------- .nv.info                  --------------------------
	.section	.nv.info,"",@"SHT_CUDA_INFO"
	.align	4


	//----- nvinfo : EIATTR_REGCOUNT
	.align		4
        /*0000*/ 	.byte	0x04, 0x2f
        /*0002*/ 	.short	(.L_1 - .L_0)
	.align		4
.L_0:
        /*0004*/ 	.word	index@(_Z22leaf_simple_evaluationPcPfi)
        /*0008*/ 	.word	0x0000000a


	//----- nvinfo : EIATTR_FRAME_SIZE
	.align		4
.L_1:
        /*000c*/ 	.byte	0x04, 0x11
        /*000e*/ 	.short	(.L_3 - .L_2)
	.align		4
.L_2:
        /*0010*/ 	.word	index@(_Z22leaf_simple_evaluationPcPfi)
        /*0014*/ 	.word	0x00000000


	//----- nvinfo : EIATTR_MIN_STACK_SIZE
	.align		4
.L_3:
        /*0018*/ 	.byte	0x04, 0x12
        /*001a*/ 	.short	(.L_5 - .L_4)
	.align		4
.L_4:
        /*001c*/ 	.word	index@(_Z22leaf_simple_evaluationPcPfi)
        /*0020*/ 	.word	0x00000000
.L_5:


//--------------------- .nv.compat                --------------------------
	.section	.nv.compat,"",@"SHT_CUDA_COMPAT_INFO"
	.align	4
        /*0000*/ 	.byte	0x02, 0x09, 0x00, 0x00, 0x02, 0x02, 0x01, 0x00, 0x02, 0x05, 0x05, 0x00, 0x03, 0x07, 0x01, 0x01
        /*0010*/ 	.byte	0x02, 0x03, 0x00, 0x00, 0x02, 0x06, 0x01, 0x00, 0x04, 0x0b, 0x08, 0x00, 0x09, 0x00, 0x00, 0x00
        /*0020*/ 	.byte	0x00, 0x00, 0x00, 0x00


//--------------------- .nv.info._Z22leaf_simple_evaluationPcPfi --------------------------
	.section	.nv.info._Z22leaf_simple_evaluationPcPfi,"",@"SHT_CUDA_INFO"
	.sectionflags	@""
	.align	4


	//----- nvinfo : EIATTR_CUDA_API_VERSION
	.align		4
        /*0000*/ 	.byte	0x04, 0x37
        /*0002*/ 	.short	(.L_7 - .L_6)
.L_6:
        /*0004*/ 	.word	0x00000082


	//----- nvinfo : EIATTR_KPARAM_INFO
	.align		4
.L_7:
        /*0008*/ 	.byte	0x04, 0x17
        /*000a*/ 	.short	(.L_9 - .L_8)
.L_8:
        /*000c*/ 	.word	0x00000000
        /*0010*/ 	.short	0x0002
        /*0012*/ 	.short	0x0010
        /*0014*/ 	.byte	0x00, 0xf0, 0x11, 0x00


	//----- nvinfo : EIATTR_KPARAM_INFO
	.align		4
.L_9:
        /*0018*/ 	.byte	0x04, 0x17
        /*001a*/ 	.short	(.L_11 - .L_10)
.L_10:
        /*001c*/ 	.word	0x00000000
        /*0020*/ 	.short	0x0001
        /*0022*/ 	.short	0x0008
        /*0024*/ 	.byte	0x00, 0xf5, 0x21, 0x00


	//----- nvinfo : EIATTR_KPARAM_INFO
	.align		4
.L_11:
        /*0028*/ 	.byte	0x04, 0x17
        /*002a*/ 	.short	(.L_13 - .L_12)
.L_12:
        /*002c*/ 	.word	0x00000000
        /*0030*/ 	.short	0x0000
        /*0032*/ 	.short	0x0000
        /*0034*/ 	.byte	0x00, 0xf5, 0x21, 0x00


	//----- nvinfo : EIATTR_SPARSE_MMA_MASK
	.align		4
.L_13:
        /*0038*/ 	.byte	0x03, 0x50
        /*003a*/ 	.short	0x0000


	//----- nvinfo : EIATTR_MAXREG_COUNT
	.align		4
        /*003c*/ 	.byte	0x03, 0x1b
        /*003e*/ 	.short	0x00ff


	//----- nvinfo : EIATTR_MERCURY_ISA_VERSION
	.align		4
        /*0040*/ 	.byte	0x03, 0x5f
        /*0042*/ 	.short	0x0101


	//----- nvinfo : EIATTR_VRC_CTA_INIT_COUNT
	.align		4
        /*0044*/ 	.byte	0x02, 0x4a
	.zero		1
	.zero		1


	//----- nvinfo : EIATTR_EXIT_INSTR_OFFSETS
	.align		4
        /*0048*/ 	.byte	0x04, 0x1c
        /*004a*/ 	.short	(.L_15 - .L_14)


	//   ....[0]....
.L_14:
        /*004c*/ 	.word	0x00000040


	//   ....[1]....
        /*0050*/ 	.word	0x000000a0


	//----- nvinfo : EIATTR_CBANK_PARAM_SIZE
	.align		4
.L_15:
        /*0054*/ 	.byte	0x03, 0x19
        /*0056*/ 	.short	0x0014


	//----- nvinfo : EIATTR_PARAM_CBANK
	.align		4
        /*0058*/ 	.byte	0x04, 0x0a
        /*005a*/ 	.short	(.L_17 - .L_16)
	.align		4
.L_16:
        /*005c*/ 	.word	index@(.nv.constant0._Z22leaf_simple_evaluationPcPfi)
        /*0060*/ 	.short	0x0380
        /*0062*/ 	.short	0x0014


	//----- nvinfo : EIATTR_SW_WAR
	.align		4
.L_17:
        /*0064*/ 	.byte	0x04, 0x36
        /*0066*/ 	.short	(.L_19 - .L_18)
.L_18:
        /*0068*/ 	.word	0x00000008
.L_19:


//--------------------- .nv.callgraph             --------------------------
	.section	.nv.callgraph,"",@"SHT_CUDA_CALLGRAPH"
	.align	4
	.sectionentsize	8
	.align		4
        /*0000*/ 	.word	0x00000000
	.align		4
        /*0004*/ 	.word	0xffffffff
	.align		4
        /*0008*/ 	.word	0x00000000
	.align		4
        /*000c*/ 	.word	0xfffffffe
	.align		4
        /*0010*/ 	.word	0x00000000
	.align		4
        /*0014*/ 	.word	0xfffffffd
	.align		4
        /*0018*/ 	.word	0x00000000
	.align		4
        /*001c*/ 	.word	0xfffffffc


//--------------------- .text._Z22leaf_simple_evaluationPcPfi --------------------------
	.section	.text._Z22leaf_simple_evaluationPcPfi,"ax",@progbits
	.align	128
        .global         _Z22leaf_simple_evaluationPcPfi
        .type           _Z22leaf_simple_evaluationPcPfi,@function
        .size           _Z22leaf_simple_evaluationPcPfi,(.L_x_1 - _Z22leaf_simple_evaluationPcPfi)
        .other          _Z22leaf_simple_evaluationPcPfi,@"STO_CUDA_ENTRY STV_DEFAULT"
_Z22leaf_simple_evaluationPcPfi:
.text._Z22leaf_simple_evaluationPcPfi:
[----:B------:R-:W-:Y:S01]  /*0000*/  LDC R1, c[0x0][0x37c] ;  /* 0x0000df00ff017b82 */ /* 0x000fe20000000800 */
[----:B------:R-:W0:Y:S01]  /*0010*/  S2R R5, SR_TID.X ;  /* 0x0000000000057919 */ /* 0x000e220000002100 */
[----:B------:R-:W0:Y:S02]  /*0020*/  LDCU UR4, c[0x0][0x390] ;  /* 0x00007200ff0477ac */ /* 0x000e240008000800 */
[----:B0-----:R-:W-:-:S13]  /*0030*/  ISETP.GE.AND P0, PT, R5, UR4, PT ;  /* 0x0000000405007c0c */ /* 0x001fda000bf06270 */
[----:B------:R-:W-:Y:S05]  /*0040*/  @P0 EXIT ;  /* 0x000000000000094d */ /* 0x000fea0003800000 */
[----:B------:R-:W0:Y:S01]  /*0050*/  LDC.64 R2, c[0x0][0x388] ;  /* 0x0000e200ff027b82 */ /* 0x000e220000000a00 */
[----:B------:R-:W1:Y:S01]  /*0060*/  LDCU.64 UR4, c[0x0][0x358] ;  /* 0x00006b00ff0477ac */ /* 0x000e620008000a00 */
[----:B------:R-:W-:Y:S02]  /*0070*/  HFMA2 R7, -RZ, RZ, 1.875, 0 ;  /* 0x3f800000ff077431 */ /* 0x000fe400000001ff */
[----:B0-----:R-:W-:-:S05]  /*0080*/  IMAD.WIDE.U32 R2, R5, 0x4, R2 ;  /* 0x0000000405027825 */ /* 0x001fca00078e0002 */
[----:B-1----:R-:W-:Y:S01]  /*0090*/  STG.E desc[UR4][R2.64], R7 ;  /* 0x0000000702007986 */ /* 0x002fe2000c101904 */
[----:B------:R-:W-:Y:S05]  /*00a0*/  EXIT ;  /* 0x000000000000794d */ /* 0x000fea0003800000 */
.L_x_0:
[----:B------:R-:W-:-:S00]  /*00b0*/  BRA `(.L_x_0) ;  /* 0xfffffffc00fc7947 */ /* 0x000fc0000383ffff */
[----:B------:R-:W-:-:S00]  /*00c0*/  NOP ;  /* 0x0000000000007918 */ /* 0x000fc00000000000 */
        /* <DEDUP_REMOVED lines=11> */
.L_x_1:


//--------------------- .nv.shared.reserved.0     --------------------------
	.section	.nv.shared.reserved.0,"aw",@nobits
	.weak		__nv_reservedSMEM_offset_0_alias
	.size		__nv_reservedSMEM_offset_0_alias, 0, 64
	.other		__nv_reservedSMEM_offset_0_alias,@"STO_CUDA_RESERVED_SHARED STV_DEFAULT"
__nv_reservedSMEM_offset_0_alias:
	.zero		0
	.zero		64


//--------------------- .nv.constant0._Z22leaf_simple_evaluationPcPfi --------------------------
	.section	.nv.constant0._Z22leaf_simple_evaluationPcPfi,"a",@progbits
	.sectionflags	@""
	.align	4
.nv.constant0._Z22leaf_simple_evaluationPcPfi:
	.zero		916


//--------------------- SYMBOLS --------------------------

	.type		.nv.reservedSmem.offset0,@object
	.size		.nv.reservedSmem.offset0,0x4
